//
// Generated by NVIDIA NVVM Compiler
//
// Compiler Build ID: CL-36424714
// Cuda compilation tools, release 13.0, V13.0.88
// Based on NVVM 20.0.0
//

.version 9.0
.target sm_100
.address_size 64

	// .globl	_Z20matrixMultiplicationPfS_S_

.visible .entry _Z20matrixMultiplicationPfS_S_(
	.param .u64 .ptr .align 1 _Z20matrixMultiplicationPfS_S__param_0,
	.param .u64 .ptr .align 1 _Z20matrixMultiplicationPfS_S__param_1,
	.param .u64 .ptr .align 1 _Z20matrixMultiplicationPfS_S__param_2
)
{
	.reg .pred 	%p<5>;
	.reg .b32 	%r<18>;
	.reg .b32 	%f<52>;
	.reg .b64 	%rd<18>;

	ld.param.u64 	%rd5, [_Z20matrixMultiplicationPfS_S__param_0];
	ld.param.u64 	%rd6, [_Z20matrixMultiplicationPfS_S__param_1];
	ld.param.u64 	%rd7, [_Z20matrixMultiplicationPfS_S__param_2];
	mov.u32 	%r8, %ctaid.y;
	mov.u32 	%r9, %ntid.y;
	mov.u32 	%r10, %tid.y;
	mad.lo.s32 	%r1, %r8, %r9, %r10;
	mov.u32 	%r11, %ctaid.x;
	mov.u32 	%r12, %ntid.x;
	mov.u32 	%r13, %tid.x;
	mad.lo.s32 	%r2, %r11, %r12, %r13;
	setp.gt.u32 	%p1, %r1, 1023;
	setp.gt.s32 	%p2, %r2, 1023;
	or.pred  	%p3, %p1, %p2;
	@%p3 bra 	$L__BB0_4;
	shl.b32 	%r3, %r1, 10;
	mul.wide.u32 	%rd8, %r3, 4;
	cvta.to.global.u64 	%rd9, %rd5;
	add.s64 	%rd10, %rd8, %rd9;
	add.s64 	%rd17, %rd10, 32;
	cvta.to.global.u64 	%rd11, %rd6;
	add.s64 	%rd2, %rd11, 32768;
	mov.f32 	%f51, 0f00000000;
	mov.b32 	%r17, 0;
	mov.u32 	%r16, %r2;
$L__BB0_2:
	mul.wide.s32 	%rd12, %r16, 4;
	add.s64 	%rd13, %rd2, %rd12;
	ld.global.f32 	%f4, [%rd17+-32];
	ld.global.f32 	%f5, [%rd13+-32768];
	fma.rn.f32 	%f6, %f4, %f5, %f51;
	ld.global.f32 	%f7, [%rd17+-28];
	ld.global.f32 	%f8, [%rd13+-28672];
	fma.rn.f32 	%f9, %f7, %f8, %f6;
	ld.global.f32 	%f10, [%rd17+-24];
	ld.global.f32 	%f11, [%rd13+-24576];
	fma.rn.f32 	%f12, %f10, %f11, %f9;
	ld.global.f32 	%f13, [%rd17+-20];
	ld.global.f32 	%f14, [%rd13+-20480];
	fma.rn.f32 	%f15, %f13, %f14, %f12;
	ld.global.f32 	%f16, [%rd17+-16];
	ld.global.f32 	%f17, [%rd13+-16384];
	fma.rn.f32 	%f18, %f16, %f17, %f15;
	ld.global.f32 	%f19, [%rd17+-12];
	ld.global.f32 	%f20, [%rd13+-12288];
	fma.rn.f32 	%f21, %f19, %f20, %f18;
	ld.global.f32 	%f22, [%rd17+-8];
	ld.global.f32 	%f23, [%rd13+-8192];
	fma.rn.f32 	%f24, %f22, %f23, %f21;
	ld.global.f32 	%f25, [%rd17+-4];
	ld.global.f32 	%f26, [%rd13+-4096];
	fma.rn.f32 	%f27, %f25, %f26, %f24;
	ld.global.f32 	%f28, [%rd17];
	ld.global.f32 	%f29, [%rd13];
	fma.rn.f32 	%f30, %f28, %f29, %f27;
	ld.global.f32 	%f31, [%rd17+4];
	ld.global.f32 	%f32, [%rd13+4096];
	fma.rn.f32 	%f33, %f31, %f32, %f30;
	ld.global.f32 	%f34, [%rd17+8];
	ld.global.f32 	%f35, [%rd13+8192];
	fma.rn.f32 	%f36, %f34, %f35, %f33;
	ld.global.f32 	%f37, [%rd17+12];
	ld.global.f32 	%f38, [%rd13+12288];
	fma.rn.f32 	%f39, %f37, %f38, %f36;
	ld.global.f32 	%f40, [%rd17+16];
	ld.global.f32 	%f41, [%rd13+16384];
	fma.rn.f32 	%f42, %f40, %f41, %f39;
	ld.global.f32 	%f43, [%rd17+20];
	ld.global.f32 	%f44, [%rd13+20480];
	fma.rn.f32 	%f45, %f43, %f44, %f42;
	ld.global.f32 	%f46, [%rd17+24];
	ld.global.f32 	%f47, [%rd13+24576];
	fma.rn.f32 	%f48, %f46, %f47, %f45;
	ld.global.f32 	%f49, [%rd17+28];
	ld.global.f32 	%f50, [%rd13+28672];
	fma.rn.f32 	%f51, %f49, %f50, %f48;
	add.s32 	%r17, %r17, 16;
	add.s64 	%rd17, %rd17, 64;
	add.s32 	%r16, %r16, 16384;
	setp.ne.s32 	%p4, %r17, 1024;
	@%p4 bra 	$L__BB0_2;
	add.s32 	%r15, %r3, %r2;
	cvta.to.global.u64 	%rd14, %rd7;
	mul.wide.s32 	%rd15, %r15, 4;
	add.s64 	%rd16, %rd14, %rd15;
	st.global.f32 	[%rd16], %f51;
$L__BB0_4:
	ret;

}


// ===== COMPILED SASS (sm_100) =====

	.target	sm_100

	.elftype	@"ET_EXEC"


//--------------------- .note.nv.tkinfo           --------------------------
	.section	.note.nv.tkinfo,"",@"SHT_NOTE"
	.sectionflags	@"SHF_NOTE_NV_TKINFO"
	.tkinfo
        /*0018*/ 	.word	0x00000002
        /*0030*/ 	.string	""
        /*0030*/ 	.string	"ptxas"
        /*0030*/ 	.string	"Cuda compilation tools, release 13.0, V13.0.88"
        /*0030*/ 	.string	"Build cuda_13.0.r13.0/compiler.36424714_0"
        /*0030*/ 	.string	"-arch sm_100 -m 64 "



//--------------------- .note.nv.cuinfo           --------------------------
	.section	.note.nv.cuinfo,"",@"SHT_NOTE"
	.sectionflags	@"SHF_NOTE_NV_CUINFO"
        /*0018*/ 	.short	0x0002
        /*001a*/ 	.short	0x0064
        /*001c*/ 	.short	0x0082
	.zero		2


//--------------------- .nv.info                  --------------------------
	.section	.nv.info,"",@"SHT_CUDA_INFO"
	.align	4


	//----- nvinfo : EIATTR_REGCOUNT
	.align		4
        /*0000*/ 	.byte	0x04, 0x2f
        /*0002*/ 	.short	(.L_1 - .L_0)
	.align		4
.L_0:
        /*0004*/ 	.word	index@(_Z20matrixMultiplicationPfS_S_)
        /*0008*/ 	.word	0x0000001f


	//----- nvinfo : EIATTR_FRAME_SIZE
	.align		4
.L_1:
        /*000c*/ 	.byte	0x04, 0x11
        /*000e*/ 	.short	(.L_3 - .L_2)
	.align		4
.L_2:
        /*0010*/ 	.word	index@(_Z20matrixMultiplicationPfS_S_)
        /*0014*/ 	.word	0x00000000


	//----- nvinfo : EIATTR_MIN_STACK_SIZE
	.align		4
.L_3:
        /*0018*/ 	.byte	0x04, 0x12
        /*001a*/ 	.short	(.L_5 - .L_4)
	.align		4
.L_4:
        /*001c*/ 	.word	index@(_Z20matrixMultiplicationPfS_S_)
        /*0020*/ 	.word	0x00000000
.L_5:


//--------------------- .nv.compat                --------------------------
	.section	.nv.compat,"",@"SHT_CUDA_COMPAT_INFO"
	.align	4
        /*0000*/ 	.byte	0x02, 0x09, 0x00, 0x00, 0x02, 0x02, 0x01, 0x00, 0x02, 0x05, 0x05, 0x00, 0x03, 0x07, 0x01, 0x01
        /*0010*/ 	.byte	0x02, 0x03, 0x00, 0x00, 0x02, 0x06, 0x01, 0x00, 0x04, 0x0b, 0x08, 0x00, 0x09, 0x00, 0x00, 0x00
        /*0020*/ 	.byte	0x00, 0x00, 0x00, 0x00


//--------------------- .nv.info._Z20matrixMultiplicationPfS_S_ --------------------------
	.section	.nv.info._Z20matrixMultiplicationPfS_S_,"",@"SHT_CUDA_INFO"
	.sectionflags	@""
	.align	4


	//----- nvinfo : EIATTR_CUDA_API_VERSION
	.align		4
        /*0000*/ 	.byte	0x04, 0x37
        /*0002*/ 	.short	(.L_7 - .L_6)
.L_6:
        /*0004*/ 	.word	0x00000082


	//----- nvinfo : EIATTR_KPARAM_INFO
	.align		4
.L_7:
        /*0008*/ 	.byte	0x04, 0x17
        /*000a*/ 	.short	(.L_9 - .L_8)
.L_8:
        /*000c*/ 	.word	0x00000000
        /*0010*/ 	.short	0x0002
        /*0012*/ 	.short	0x0010
        /*0014*/ 	.byte	0x00, 0xf5, 0x21, 0x00


	//----- nvinfo : EIATTR_KPARAM_INFO
	.align		4
.L_9:
        /*0018*/ 	.byte	0x04, 0x17
        /*001a*/ 	.short	(.L_11 - .L_10)
.L_10:
        /*001c*/ 	.word	0x00000000
        /*0020*/ 	.short	0x0001
        /*0022*/ 	.short	0x0008
        /*0024*/ 	.byte	0x00, 0xf5, 0x21, 0x00


	//----- nvinfo : EIATTR_KPARAM_INFO
	.align		4
.L_11:
        /*0028*/ 	.byte	0x04, 0x17
        /*002a*/ 	.short	(.L_13 - .L_12)
.L_12:
        /*002c*/ 	.word	0x00000000
        /*0030*/ 	.short	0x0000
        /*0032*/ 	.short	0x0000
        /*0034*/ 	.byte	0x00, 0xf5, 0x21, 0x00


	//----- nvinfo : EIATTR_SPARSE_MMA_MASK
	.align		4
.L_13:
        /*0038*/ 	.byte	0x03, 0x50
        /*003a*/ 	.short	0x0000


	//----- nvinfo : EIATTR_MAXREG_COUNT
	.align		4
        /*003c*/ 	.byte	0x03, 0x1b
        /*003e*/ 	.short	0x00ff


	//----- nvinfo : EIATTR_MERCURY_ISA_VERSION
	.align		4
        /*0040*/ 	.byte	0x03, 0x5f
        /*0042*/ 	.short	0x0101


	//----- nvinfo : EIATTR_VRC_CTA_INIT_COUNT
	.align		4
        /*0044*/ 	.byte	0x02, 0x4a
	.zero		1
	.zero		1


	//----- nvinfo : EIATTR_EXIT_INSTR_OFFSETS
	.align		4
        /*0048*/ 	.byte	0x04, 0x1c
        /*004a*/ 	.short	(.L_15 - .L_14)


	//   ....[0]....
.L_14:
        /*004c*/ 	.word	0x000000b0


	//   ....[1]....
        /*0050*/ 	.word	0x00000550


	//----- nvinfo : EIATTR_CBANK_PARAM_SIZE
	.align		4
.L_15:
        /*0054*/ 	.byte	0x03, 0x19
        /*0056*/ 	.short	0x0018


	//----- nvinfo : EIATTR_PARAM_CBANK
	.align		4
        /*0058*/ 	.byte	0x04, 0x0a
        /*005a*/ 	.short	(.L_17 - .L_16)
	.align		4
.L_16:
        /*005c*/ 	.word	index@(.nv.constant0._Z20matrixMultiplicationPfS_S_)
        /*0060*/ 	.short	0x0380
        /*0062*/ 	.short	0x0018


	//----- nvinfo : EIATTR_SW_WAR
	.align		4
.L_17:
        /*0064*/ 	.byte	0x04, 0x36
        /*0066*/ 	.short	(.L_19 - .L_18)
.L_18:
        /*0068*/ 	.word	0x00000008
.L_19:


//--------------------- .nv.callgraph             --------------------------
	.section	.nv.callgraph,"",@"SHT_CUDA_CALLGRAPH"
	.align	4
	.sectionentsize	8
	.align		4
        /*0000*/ 	.word	0x00000000
	.align		4
        /*0004*/ 	.word	0xffffffff
	.align		4
        /*0008*/ 	.word	0x00000000
	.align		4
        /*000c*/ 	.word	0xfffffffe
	.align		4
        /*0010*/ 	.word	0x00000000
	.align		4
        /*0014*/ 	.word	0xfffffffd
	.align		4
        /*0018*/ 	.word	0x00000000
	.align		4
        /*001c*/ 	.word	0xfffffffc


//--------------------- .text._Z20matrixMultiplicationPfS_S_ --------------------------
	.section	.text._Z20matrixMultiplicationPfS_S_,"ax",@progbits
	.align	128
        .global         _Z20matrixMultiplicationPfS_S_
        .type           _Z20matrixMultiplicationPfS_S_,@function
        .size           _Z20matrixMultiplicationPfS_S_,(.L_x_2 - _Z20matrixMultiplicationPfS_S_)
        .other          _Z20matrixMultiplicationPfS_S_,@"STO_CUDA_ENTRY STV_DEFAULT"
_Z20matrixMultiplicationPfS_S_:
.text._Z20matrixMultiplicationPfS_S_:
[----:B------:R-:W-:Y:S01]  /*0000*/  LDC R1, c[0x0][0x37c] ;  /* 0x0000df00ff017b82 */ /* 0x000fe20000000800 */
[----:B------:R-:W0:Y:S07]  /*0010*/  S2R R3, SR_TID.X ;  /* 0x0000000000037919 */ /* 0x000e2e0000002100 */
[----:B------:R-:W1:Y:S01]  /*0020*/  LDC R7, c[0x0][0x364] ;  /* 0x0000d900ff077b82 */ /* 0x000e620000000800 */
[----:B------:R-:W1:Y:S07]  /*0030*/  S2R R2, SR_TID.Y ;  /* 0x0000000000027919 */ /* 0x000e6e0000002200 */
[----:B------:R-:W0:Y:S08]  /*0040*/  S2UR UR5, SR_CTAID.X ;  /* 0x00000000000579c3 */ /* 0x000e300000002500 */
[----:B------:R-:W0:Y:S08]  /*0050*/  LDC R0, c[0x0][0x360] ;  /* 0x0000d800ff007b82 */ /* 0x000e300000000800 */
[----:B------:R-:W1:Y:S01]  /*0060*/  S2UR UR4, SR_CTAID.Y ;  /* 0x00000000000479c3 */ /* 0x000e620000002600 */
[----:B0-----:R-:W-:-:S05]  /*0070*/  IMAD R0, R0, UR5, R3 ;  /* 0x0000000500007c24 */ /* 0x001fca000f8e0203 */
[----:B------:R-:W-:Y:S01]  /*0080*/  ISETP.GT.AND P0, PT, R0, 0x3ff, PT ;  /* 0x000003ff0000780c */ /* 0x000fe20003f04270 */
[----:B-1----:R-:W-:-:S05]  /*0090*/  IMAD R7, R7, UR4, R2 ;  /* 0x0000000407077c24 */ /* 0x002fca000f8e0202 */
[----:B------:R-:W-:-:S13]  /*00a0*/  ISETP.GT.U32.OR P0, PT, R7, 0x3ff, P0 ;  /* 0x000003ff0700780c */ /* 0x000fda0000704470 */
[----:B------:R-:W-:Y:S05]  /*00b0*/  @P0 EXIT ;  /* 0x000000000000094d */ /* 0x000fea0003800000 */
[----:B------:R-:W0:Y:S01]  /*00c0*/  LDC.64 R2, c[0x0][0x380] ;  /* 0x0000e000ff027b82 */ /* 0x000e220000000a00 */
[----:B------:R-:W1:Y:S01]  /*00d0*/  LDCU.64 UR6, c[0x0][0x388] ;  /* 0x00007100ff0677ac */ /* 0x000e620008000a00 */
[----:B------:R-:W-:Y:S01]  /*00e0*/  SHF.L.U32 R7, R7, 0xa, RZ ;  /* 0x0000000a07077819 */ /* 0x000fe200000006ff */
[----:B------:R-:W-:Y:S01]  /*00f0*/  HFMA2 R14, -RZ, RZ, 0, 0 ;  /* 0x00000000ff0e7431 */ /* 0x000fe200000001ff */
[----:B------:R-:W-:Y:S01]  /*0100*/  MOV R6, R0 ;  /* 0x0000000000067202 */ /* 0x000fe20000000f00 */
[----:B------:R-:W2:Y:S01]  /*0110*/  LDCU.64 UR8, c[0x0][0x358] ;  /* 0x00006b00ff0877ac */ /* 0x000ea20008000a00 */
[----:B------:R-:W-:Y:S01]  /*0120*/  UMOV UR4, URZ ;  /* 0x000000ff00047c82 */ /* 0x000fe20008000000 */
[----:B-1----:R-:W-:-:S04]  /*0130*/  UIADD3 UR5, UP0, UPT, UR6, 0x8000, URZ ;  /* 0x0000800006057890 */ /* 0x002fc8000ff1e0ff */
[----:B------:R-:W-:Y:S01]  /*0140*/  UIADD3.X UR6, UPT, UPT, URZ, UR7, URZ, UP0, !UPT ;  /* 0x00000007ff067290 */ /* 0x000fe200087fe4ff */
[----:B0-----:R-:W-:-:S03]  /*0150*/  IMAD.WIDE.U32 R2, R7, 0x4, R2 ;  /* 0x0000000407027825 */ /* 0x001fc600078e0002 */
[----:B------:R-:W-:-:S04]  /*0160*/  IADD3 R4, P0, PT, R2, 0x20, RZ ;  /* 0x0000002002047810 */ /* 0x000fc80007f1e0ff */
[----:B--2---:R-:W-:-:S09]  /*0170*/  IADD3.X R5, PT, PT, RZ, R3, RZ, P0, !PT ;  /* 0x00000003ff057210 */ /* 0x004fd200007fe4ff */
.L_x_0:
[----:B------:R-:W-:Y:S01]  /*0180*/  MOV R2, UR5 ;  /* 0x0000000500027c02 */ /* 0x000fe20008000f00 */
[----:B------:R-:W2:Y:S01]  /*0190*/  LDG.E R15, desc[UR8][R4.64+-0x20] ;  /* 0xffffe008040f7981 */ /* 0x000ea2000c1e1900 */
[----:B------:R-:W-:-:S03]  /*01a0*/  MOV R3, UR6 ;  /* 0x0000000600037c02 */ /* 0x000fc60008000f00 */
[----:B------:R-:W3:Y:S01]  /*01b0*/  LDG.E R24, desc[UR8][R4.64+-0x1c] ;  /* 0xffffe40804187981 */ /* 0x000ee2000c1e1900 */
[----:B------:R-:W-:-:S03]  /*01c0*/  IMAD.WIDE R2, R6, 0x4, R2 ;  /* 0x0000000406027825 */ /* 0x000fc600078e0202 */
[----:B------:R-:W4:Y:S04]  /*01d0*/  LDG.E R19, desc[UR8][R4.64+-0x18] ;  /* 0xffffe80804137981 */ /* 0x000f28000c1e1900 */
[----:B------:R-:W2:Y:S04]  /*01e0*/  LDG.E R16, desc[UR8][R2.64+-0x8000] ;  /* 0xff80000802107981 */ /* 0x000ea8000c1e1900 */
[----:B------:R-:W3:Y:S04]  /*01f0*/  LDG.E R25, desc[UR8][R2.64+-0x7000] ;  /* 0xff90000802197981 */ /* 0x000ee8000c1e1900 */
[----:B------:R-:W4:Y:S04]  /*0200*/  LDG.E R18, desc[UR8][R2.64+-0x6000] ;  /* 0xffa0000802127981 */ /* 0x000f28000c1e1900 */
[----:B------:R-:W5:Y:S04]  /*0210*/  LDG.E R20, desc[UR8][R4.64+-0x14] ;  /* 0xffffec0804147981 */ /* 0x000f68000c1e1900 */
        /* <DEDUP_REMOVED lines=11> */
[----:B------:R-:W5:Y:S01]  /*02d0*/  LDG.E R26, desc[UR8][R4.64+0x1c] ;  /* 0x00001c08041a7981 */ /* 0x000f62000c1e1900 */
[----:B--2---:R-:W-:-:S03]  /*02e0*/  FFMA R15, R15, R16, R14 ;  /* 0x000000100f0f7223 */ /* 0x004fc6000000000e */
[----:B------:R-:W2:Y:S01]  /*02f0*/  LDG.E R16, desc[UR8][R4.64] ;  /* 0x0000000804107981 */ /* 0x000ea2000c1e1900 */
[----:B---3--:R-:W-:-:S03]  /*0300*/  FFMA R24, R24, R25, R15 ;  /* 0x0000001918187223 */ /* 0x008fc6000000000f */
[----:B------:R-:W3:Y:S01]  /*0310*/  LDG.E R14, desc[UR8][R4.64+0x4] ;  /* 0x00000408040e7981 */ /* 0x000ee2000c1e1900 */
[----:B----4-:R-:W-:-:S03]  /*0320*/  FFMA R25, R19, R18, R24 ;  /* 0x0000001213197223 */ /* 0x010fc60000000018 */
[----:B------:R-:W3:Y:S04]  /*0330*/  LDG.E R15, desc[UR8][R2.64+0x1000] ;  /* 0x00100008020f7981 */ /* 0x000ee8000c1e1900 */
[----:B------:R-:W4:Y:S01]  /*0340*/  LDG.E R18, desc[UR8][R4.64+0x8] ;  /* 0x0000080804127981 */ /* 0x000f22000c1e1900 */
[----:B-----5:R-:W-:-:S03]  /*0350*/  FFMA R25, R20, R21, R25 ;  /* 0x0000001514197223 */ /* 0x020fc60000000019 */
[----:B------:R-:W4:Y:S04]  /*0360*/  LDG.E R19, desc[UR8][R2.64+0x2000] ;  /* 0x0020000802137981 */ /* 0x000f28000c1e1900 */
[----:B------:R-:W5:Y:S01]  /*0370*/  LDG.E R20, desc[UR8][R4.64+0xc] ;  /* 0x00000c0804147981 */ /* 0x000f62000c1e1900 */
[----:B------:R-:W-:-:S03]  /*0380*/  FFMA R25, R22, R23, R25 ;  /* 0x0000001716197223 */ /* 0x000fc60000000019 */
[----:B------:R-:W5:Y:S04]  /*0390*/  LDG.E R21, desc[UR8][R2.64+0x3000] ;  /* 0x0030000802157981 */ /* 0x000f68000c1e1900 */
[----:B------:R-:W5:Y:S04]  /*03a0*/  LDG.E R22, desc[UR8][R4.64+0x10] ;  /* 0x0000100804167981 */ /* 0x000f68000c1e1900 */
[----:B------:R-:W5:Y:S01]  /*03b0*/  LDG.E R23, desc[UR8][R2.64+0x4000] ;  /* 0x0040000802177981 */ /* 0x000f62000c1e1900 */
[----:B------:R-:W-:-:S03]  /*03c0*/  FFMA R28, R12, R13, R25 ;  /* 0x0000000d0c1c7223 */ /* 0x000fc60000000019 */
[----:B------:R-:W5:Y:S04]  /*03d0*/  LDG.E R24, desc[UR8][R4.64+0x14] ;  /* 0x0000140804187981 */ /* 0x000f68000c1e1900 */
[----:B------:R-:W5:Y:S04]  /*03e0*/  LDG.E R25, desc[UR8][R2.64+0x5000] ;  /* 0x0050000802197981 */ /* 0x000f68000c1e1900 */
[----:B------:R0:W5:Y:S04]  /*03f0*/  LDG.E R13, desc[UR8][R4.64+0x18] ;  /* 0x00001808040d7981 */ /* 0x000168000c1e1900 */
[----:B------:R-:W5:Y:S01]  /*0400*/  LDG.E R12, desc[UR8][R2.64+0x6000] ;  /* 0x00600008020c7981 */ /* 0x000f62000c1e1900 */
[----:B------:R-:W-:-:S04]  /*0410*/  FFMA R9, R9, R8, R28 ;  /* 0x0000000809097223 */ /* 0x000fc8000000001c */
[----:B------:R-:W-:Y:S01]  /*0420*/  FFMA R9, R10, R11, R9 ;  /* 0x0000000b0a097223 */ /* 0x000fe20000000009 */
[----:B------:R-:W-:-:S04]  /*0430*/  UIADD3 UR4, UPT, UPT, UR4, 0x10, URZ ;  /* 0x0000001004047890 */ /* 0x000fc8000fffe0ff */
[----:B------:R-:W-:Y:S01]  /*0440*/  UISETP.NE.AND UP0, UPT, UR4, 0x400, UPT ;  /* 0x000004000400788c */ /* 0x000fe2000bf05270 */
[----:B0-----:R-:W-:Y:S02]  /*0450*/  IADD3 R4, P0, PT, R4, 0x40, RZ ;  /* 0x0000004004047810 */ /* 0x001fe40007f1e0ff */
[----:B------:R-:W-:Y:S02]  /*0460*/  IADD3 R6, PT, PT, R6, 0x4000, RZ ;  /* 0x0000400006067810 */ /* 0x000fe40007ffe0ff */
[----:B------:R-:W-:Y:S01]  /*0470*/  IADD3.X R5, PT, PT, RZ, R5, RZ, P0, !PT ;  /* 0x00000005ff057210 */ /* 0x000fe200007fe4ff */
[----:B--2---:R-:W-:-:S04]  /*0480*/  FFMA R9, R16, R17, R9 ;  /* 0x0000001110097223 */ /* 0x004fc80000000009 */
[----:B---3--:R-:W-:-:S04]  /*0490*/  FFMA R9, R14, R15, R9 ;  /* 0x0000000f0e097223 */ /* 0x008fc80000000009 */
[----:B----4-:R-:W-:-:S04]  /*04a0*/  FFMA R9, R18, R19, R9 ;  /* 0x0000001312097223 */ /* 0x010fc80000000009 */
[----:B-----5:R-:W-:-:S04]  /*04b0*/  FFMA R9, R20, R21, R9 ;  /* 0x0000001514097223 */ /* 0x020fc80000000009 */
[----:B------:R-:W-:-:S04]  /*04c0*/  FFMA R9, R22, R23, R9 ;  /* 0x0000001716097223 */ /* 0x000fc80000000009 */
[----:B------:R-:W-:-:S04]  /*04d0*/  FFMA R24, R24, R25, R9 ;  /* 0x0000001918187223 */ /* 0x000fc80000000009 */
[----:B------:R-:W-:-:S04]  /*04e0*/  FFMA R13, R13, R12, R24 ;  /* 0x0000000c0d0d7223 */ /* 0x000fc80000000018 */
[----:B------:R-:W-:Y:S01]  /*04f0*/  FFMA R14, R26, R27, R13 ;  /* 0x0000001b1a0e7223 */ /* 0x000fe2000000000d */
[----:B------:R-:W-:Y:S06]  /*0500*/  BRA.U UP0, `(.L_x_0) ;  /* 0xfffffffd001c7547 */ /* 0x000fec000b83ffff */
[----:B------:R-:W0:Y:S01]  /*0510*/  LDC.64 R2, c[0x0][0x390] ;  /* 0x0000e400ff027b82 */ /* 0x000e220000000a00 */
[----:B------:R-:W-:-:S05]  /*0520*/  IADD3 R7, PT, PT, R0, R7, RZ ;  /* 0x0000000700077210 */ /* 0x000fca0007ffe0ff */
[----:B0-----:R-:W-:-:S05]  /*0530*/  IMAD.WIDE R2, R7, 0x4, R2 ;  /* 0x0000000407027825 */ /* 0x001fca00078e0202 */
[----:B------:R-:W-:Y:S01]  /*0540*/  STG.E desc[UR8][R2.64], R14 ;  /* 0x0000000e02007986 */ /* 0x000fe2000c101908 */
[----:B------:R-:W-:Y:S05]  /*0550*/  EXIT ;  /* 0x000000000000794d */ /* 0x000fea0003800000 */
.L_x_1:
[----:B------:R-:W-:-:S00]  /*0560*/  BRA `(.L_x_1) ;  /* 0xfffffffc00fc7947 */ /* 0x000fc0000383ffff */
[----:B------:R-:W-:-:S00]  /*0570*/  NOP ;  /* 0x0000000000007918 */ /* 0x000fc00000000000 */
        /* <DEDUP_REMOVED lines=8> */
.L_x_2:


//--------------------- .nv.shared.reserved.0     --------------------------
	.section	.nv.shared.reserved.0,"aw",@nobits
	.weak		__nv_reservedSMEM_offset_0_alias
	.size		__nv_reservedSMEM_offset_0_alias, 0, 64
	.other		__nv_reservedSMEM_offset_0_alias,@"STO_CUDA_RESERVED_SHARED STV_DEFAULT"
__nv_reservedSMEM_offset_0_alias:
	.zero		0
	.zero		64


//--------------------- .nv.constant0._Z20matrixMultiplicationPfS_S_ --------------------------
	.section	.nv.constant0._Z20matrixMultiplicationPfS_S_,"a",@progbits
	.sectionflags	@""
	.align	4
.nv.constant0._Z20matrixMultiplicationPfS_S_:
	.zero		920


//--------------------- SYMBOLS --------------------------

	.type		.nv.reservedSmem.offset0,@object
	.size		.nv.reservedSmem.offset0,0x4
